//
// Generated by NVIDIA NVVM Compiler
//
// Compiler Build ID: CL-36424714
// Cuda compilation tools, release 13.0, V13.0.88
// Based on NVVM 20.0.0
//

.version 9.0
.target sm_100
.address_size 64

	// .globl	_Z14compute_kerneljjPfS_S_
// _ZZ14compute_kerneljjPfS_S_E1b has been demoted
// _ZZ14compute_kerneljjPfS_S_E1a has been demoted

.visible .entry _Z14compute_kerneljjPfS_S_(
	.param .u32 _Z14compute_kerneljjPfS_S__param_0,
	.param .u32 _Z14compute_kerneljjPfS_S__param_1,
	.param .u64 .ptr .align 1 _Z14compute_kerneljjPfS_S__param_2,
	.param .u64 .ptr .align 1 _Z14compute_kerneljjPfS_S__param_3,
	.param .u64 .ptr .align 1 _Z14compute_kerneljjPfS_S__param_4
)
{
	.reg .pred 	%p<12>;
	.reg .b32 	%r<105>;
	.reg .b32 	%f<178>;
	.reg .b64 	%rd<69>;
	// demoted variable
	.shared .align 4 .b8 _ZZ14compute_kerneljjPfS_S_E1b[128];
	// demoted variable
	.shared .align 4 .b8 _ZZ14compute_kerneljjPfS_S_E1a[4096];
	ld.param.u32 	%r37, [_Z14compute_kerneljjPfS_S__param_0];
	ld.param.u32 	%r36, [_Z14compute_kerneljjPfS_S__param_1];
	ld.param.u64 	%rd4, [_Z14compute_kerneljjPfS_S__param_2];
	ld.param.u64 	%rd2, [_Z14compute_kerneljjPfS_S__param_3];
	ld.param.u64 	%rd3, [_Z14compute_kerneljjPfS_S__param_4];
	cvta.to.global.u64 	%rd1, %rd4;
	mov.u32 	%r38, %ctaid.x;
	shl.b32 	%r1, %r38, 5;
	mov.u32 	%r2, %ctaid.y;
	bar.sync 	0;
	bar.sync 	0;
	setp.ge.u32 	%p1, %r1, %r37;
	@%p1 bra 	$L__BB0_17;
	cvta.to.global.u64 	%rd5, %rd2;
	mov.u32 	%r3, %tid.x;
	add.s32 	%r39, %r1, %r3;
	mul.wide.u32 	%rd6, %r39, 4;
	add.s64 	%rd7, %rd5, %rd6;
	ld.global.f32 	%f15, [%rd7];
	shl.b32 	%r40, %r3, 2;
	mov.u32 	%r41, _ZZ14compute_kerneljjPfS_S_E1b;
	add.s32 	%r42, %r41, %r40;
	st.shared.f32 	[%r42], %f15;
	bar.sync 	0;
	add.s32 	%r43, %r36, -1;
	setp.ge.u32 	%p2, %r3, %r43;
	mov.f32 	%f177, 0f00000000;
	@%p2 bra 	$L__BB0_15;
	mul.lo.s32 	%r44, %r2, %r36;
	shl.b32 	%r4, %r44, 5;
	sub.s32 	%r45, %r36, %r3;
	add.s32 	%r46, %r45, -2;
	shr.u32 	%r47, %r46, 5;
	add.s32 	%r5, %r47, 1;
	and.b32  	%r6, %r5, 15;
	setp.lt.u32 	%p3, %r46, 480;
	mov.f32 	%f177, 0f00000000;
	mov.u32 	%r100, %r3;
	@%p3 bra 	$L__BB0_6;
	add.s32 	%r98, %r3, 256;
	and.b32  	%r48, %r5, 268435440;
	neg.s32 	%r97, %r48;
	add.s32 	%r96, %r3, %r4;
	add.s32 	%r51, %r40, %r41;
	add.s32 	%r95, %r51, 1024;
	mov.f32 	%f177, 0f00000000;
$L__BB0_4:
	.pragma "nounroll";
	mul.wide.u32 	%rd8, %r96, 4;
	add.s64 	%rd9, %rd1, %rd8;
	ld.global.f32 	%f19, [%rd9];
	ld.shared.f32 	%f20, [%r95+-1024];
	fma.rn.f32 	%f21, %f19, %f20, %f177;
	add.s32 	%r52, %r96, 32;
	mul.wide.u32 	%rd10, %r52, 4;
	add.s64 	%rd11, %rd1, %rd10;
	ld.global.f32 	%f22, [%rd11];
	ld.shared.f32 	%f23, [%r95+-896];
	fma.rn.f32 	%f24, %f22, %f23, %f21;
	add.s32 	%r53, %r96, 64;
	mul.wide.u32 	%rd12, %r53, 4;
	add.s64 	%rd13, %rd1, %rd12;
	ld.global.f32 	%f25, [%rd13];
	ld.shared.f32 	%f26, [%r95+-768];
	fma.rn.f32 	%f27, %f25, %f26, %f24;
	add.s32 	%r54, %r96, 96;
	mul.wide.u32 	%rd14, %r54, 4;
	add.s64 	%rd15, %rd1, %rd14;
	ld.global.f32 	%f28, [%rd15];
	ld.shared.f32 	%f29, [%r95+-640];
	fma.rn.f32 	%f30, %f28, %f29, %f27;
	add.s32 	%r55, %r96, 128;
	mul.wide.u32 	%rd16, %r55, 4;
	add.s64 	%rd17, %rd1, %rd16;
	ld.global.f32 	%f31, [%rd17];
	ld.shared.f32 	%f32, [%r95+-512];
	fma.rn.f32 	%f33, %f31, %f32, %f30;
	add.s32 	%r56, %r96, 160;
	mul.wide.u32 	%rd18, %r56, 4;
	add.s64 	%rd19, %rd1, %rd18;
	ld.global.f32 	%f34, [%rd19];
	ld.shared.f32 	%f35, [%r95+-384];
	fma.rn.f32 	%f36, %f34, %f35, %f33;
	add.s32 	%r57, %r96, 192;
	mul.wide.u32 	%rd20, %r57, 4;
	add.s64 	%rd21, %rd1, %rd20;
	ld.global.f32 	%f37, [%rd21];
	ld.shared.f32 	%f38, [%r95+-256];
	fma.rn.f32 	%f39, %f37, %f38, %f36;
	add.s32 	%r58, %r96, 224;
	mul.wide.u32 	%rd22, %r58, 4;
	add.s64 	%rd23, %rd1, %rd22;
	ld.global.f32 	%f40, [%rd23];
	ld.shared.f32 	%f41, [%r95+-128];
	fma.rn.f32 	%f42, %f40, %f41, %f39;
	add.s32 	%r59, %r96, 256;
	mul.wide.u32 	%rd24, %r59, 4;
	add.s64 	%rd25, %rd1, %rd24;
	ld.global.f32 	%f43, [%rd25];
	ld.shared.f32 	%f44, [%r95];
	fma.rn.f32 	%f45, %f43, %f44, %f42;
	add.s32 	%r60, %r96, 288;
	mul.wide.u32 	%rd26, %r60, 4;
	add.s64 	%rd27, %rd1, %rd26;
	ld.global.f32 	%f46, [%rd27];
	ld.shared.f32 	%f47, [%r95+128];
	fma.rn.f32 	%f48, %f46, %f47, %f45;
	add.s32 	%r61, %r96, 320;
	mul.wide.u32 	%rd28, %r61, 4;
	add.s64 	%rd29, %rd1, %rd28;
	ld.global.f32 	%f49, [%rd29];
	ld.shared.f32 	%f50, [%r95+256];
	fma.rn.f32 	%f51, %f49, %f50, %f48;
	add.s32 	%r62, %r96, 352;
	mul.wide.u32 	%rd30, %r62, 4;
	add.s64 	%rd31, %rd1, %rd30;
	ld.global.f32 	%f52, [%rd31];
	ld.shared.f32 	%f53, [%r95+384];
	fma.rn.f32 	%f54, %f52, %f53, %f51;
	add.s32 	%r63, %r96, 384;
	mul.wide.u32 	%rd32, %r63, 4;
	add.s64 	%rd33, %rd1, %rd32;
	ld.global.f32 	%f55, [%rd33];
	ld.shared.f32 	%f56, [%r95+512];
	fma.rn.f32 	%f57, %f55, %f56, %f54;
	add.s32 	%r64, %r96, 416;
	mul.wide.u32 	%rd34, %r64, 4;
	add.s64 	%rd35, %rd1, %rd34;
	ld.global.f32 	%f58, [%rd35];
	ld.shared.f32 	%f59, [%r95+640];
	fma.rn.f32 	%f60, %f58, %f59, %f57;
	add.s32 	%r65, %r96, 448;
	mul.wide.u32 	%rd36, %r65, 4;
	add.s64 	%rd37, %rd1, %rd36;
	ld.global.f32 	%f61, [%rd37];
	ld.shared.f32 	%f62, [%r95+768];
	fma.rn.f32 	%f63, %f61, %f62, %f60;
	add.s32 	%r66, %r96, 480;
	mul.wide.u32 	%rd38, %r66, 4;
	add.s64 	%rd39, %rd1, %rd38;
	ld.global.f32 	%f64, [%rd39];
	ld.shared.f32 	%f65, [%r95+896];
	fma.rn.f32 	%f177, %f64, %f65, %f63;
	add.s32 	%r98, %r98, 512;
	add.s32 	%r97, %r97, 16;
	add.s32 	%r96, %r96, 512;
	add.s32 	%r95, %r95, 2048;
	setp.ne.s32 	%p4, %r97, 0;
	@%p4 bra 	$L__BB0_4;
	add.s32 	%r100, %r98, -256;
$L__BB0_6:
	setp.eq.s32 	%p5, %r6, 0;
	@%p5 bra 	$L__BB0_15;
	and.b32  	%r21, %r5, 7;
	setp.lt.u32 	%p6, %r6, 8;
	@%p6 bra 	$L__BB0_9;
	add.s32 	%r67, %r100, %r4;
	mul.wide.u32 	%rd40, %r67, 4;
	add.s64 	%rd41, %rd1, %rd40;
	ld.global.f32 	%f67, [%rd41];
	shl.b32 	%r68, %r100, 2;
	add.s32 	%r70, %r41, %r68;
	ld.shared.f32 	%f68, [%r70];
	fma.rn.f32 	%f69, %f67, %f68, %f177;
	add.s32 	%r71, %r67, 32;
	mul.wide.u32 	%rd42, %r71, 4;
	add.s64 	%rd43, %rd1, %rd42;
	ld.global.f32 	%f70, [%rd43];
	ld.shared.f32 	%f71, [%r70+128];
	fma.rn.f32 	%f72, %f70, %f71, %f69;
	add.s32 	%r72, %r67, 64;
	mul.wide.u32 	%rd44, %r72, 4;
	add.s64 	%rd45, %rd1, %rd44;
	ld.global.f32 	%f73, [%rd45];
	ld.shared.f32 	%f74, [%r70+256];
	fma.rn.f32 	%f75, %f73, %f74, %f72;
	add.s32 	%r73, %r67, 96;
	mul.wide.u32 	%rd46, %r73, 4;
	add.s64 	%rd47, %rd1, %rd46;
	ld.global.f32 	%f76, [%rd47];
	ld.shared.f32 	%f77, [%r70+384];
	fma.rn.f32 	%f78, %f76, %f77, %f75;
	add.s32 	%r74, %r67, 128;
	mul.wide.u32 	%rd48, %r74, 4;
	add.s64 	%rd49, %rd1, %rd48;
	ld.global.f32 	%f79, [%rd49];
	ld.shared.f32 	%f80, [%r70+512];
	fma.rn.f32 	%f81, %f79, %f80, %f78;
	add.s32 	%r75, %r67, 160;
	mul.wide.u32 	%rd50, %r75, 4;
	add.s64 	%rd51, %rd1, %rd50;
	ld.global.f32 	%f82, [%rd51];
	ld.shared.f32 	%f83, [%r70+640];
	fma.rn.f32 	%f84, %f82, %f83, %f81;
	add.s32 	%r76, %r67, 192;
	mul.wide.u32 	%rd52, %r76, 4;
	add.s64 	%rd53, %rd1, %rd52;
	ld.global.f32 	%f85, [%rd53];
	ld.shared.f32 	%f86, [%r70+768];
	fma.rn.f32 	%f87, %f85, %f86, %f84;
	add.s32 	%r77, %r67, 224;
	mul.wide.u32 	%rd54, %r77, 4;
	add.s64 	%rd55, %rd1, %rd54;
	ld.global.f32 	%f88, [%rd55];
	ld.shared.f32 	%f89, [%r70+896];
	fma.rn.f32 	%f177, %f88, %f89, %f87;
	add.s32 	%r100, %r100, 256;
$L__BB0_9:
	setp.eq.s32 	%p7, %r21, 0;
	@%p7 bra 	$L__BB0_15;
	and.b32  	%r24, %r5, 3;
	setp.lt.u32 	%p8, %r21, 4;
	@%p8 bra 	$L__BB0_12;
	add.s32 	%r78, %r100, %r4;
	mul.wide.u32 	%rd56, %r78, 4;
	add.s64 	%rd57, %rd1, %rd56;
	ld.global.f32 	%f91, [%rd57];
	shl.b32 	%r79, %r100, 2;
	add.s32 	%r81, %r41, %r79;
	ld.shared.f32 	%f92, [%r81];
	fma.rn.f32 	%f93, %f91, %f92, %f177;
	add.s32 	%r82, %r78, 32;
	mul.wide.u32 	%rd58, %r82, 4;
	add.s64 	%rd59, %rd1, %rd58;
	ld.global.f32 	%f94, [%rd59];
	ld.shared.f32 	%f95, [%r81+128];
	fma.rn.f32 	%f96, %f94, %f95, %f93;
	add.s32 	%r83, %r78, 64;
	mul.wide.u32 	%rd60, %r83, 4;
	add.s64 	%rd61, %rd1, %rd60;
	ld.global.f32 	%f97, [%rd61];
	ld.shared.f32 	%f98, [%r81+256];
	fma.rn.f32 	%f99, %f97, %f98, %f96;
	add.s32 	%r84, %r78, 96;
	mul.wide.u32 	%rd62, %r84, 4;
	add.s64 	%rd63, %rd1, %rd62;
	ld.global.f32 	%f100, [%rd63];
	ld.shared.f32 	%f101, [%r81+384];
	fma.rn.f32 	%f177, %f100, %f101, %f99;
	add.s32 	%r100, %r100, 128;
$L__BB0_12:
	setp.eq.s32 	%p9, %r24, 0;
	@%p9 bra 	$L__BB0_15;
	shl.b32 	%r85, %r100, 2;
	add.s32 	%r104, %r41, %r85;
	add.s32 	%r103, %r100, %r4;
	neg.s32 	%r102, %r24;
$L__BB0_14:
	.pragma "nounroll";
	mul.wide.u32 	%rd64, %r103, 4;
	add.s64 	%rd65, %rd1, %rd64;
	ld.global.f32 	%f102, [%rd65];
	ld.shared.f32 	%f103, [%r104];
	fma.rn.f32 	%f177, %f102, %f103, %f177;
	add.s32 	%r104, %r104, 128;
	add.s32 	%r103, %r103, 32;
	add.s32 	%r102, %r102, 1;
	setp.ne.s32 	%p10, %r102, 0;
	@%p10 bra 	$L__BB0_14;
$L__BB0_15:
	shl.b32 	%r87, %r2, 10;
	add.s32 	%r88, %r1, %r87;
	shl.b32 	%r89, %r88, 2;
	mov.u32 	%r90, _ZZ14compute_kerneljjPfS_S_E1a;
	add.s32 	%r91, %r90, %r89;
	st.shared.f32 	[%r91], %f177;
	setp.ne.s32 	%p11, %r3, 0;
	@%p11 bra 	$L__BB0_17;
	cvta.to.global.u64 	%rd66, %rd3;
	mul.wide.u32 	%rd67, %r1, 4;
	add.s64 	%rd68, %rd66, %rd67;
	ld.global.f32 	%f104, [%rd68];
	shl.b32 	%r92, %r1, 2;
	add.s32 	%r94, %r90, %r92;
	ld.shared.f32 	%f105, [%r94];
	add.f32 	%f106, %f105, %f104;
	ld.shared.f32 	%f107, [%r94+128];
	add.f32 	%f108, %f107, %f106;
	ld.shared.f32 	%f109, [%r94+256];
	add.f32 	%f110, %f109, %f108;
	ld.shared.f32 	%f111, [%r94+384];
	add.f32 	%f112, %f111, %f110;
	ld.shared.f32 	%f113, [%r94+512];
	add.f32 	%f114, %f113, %f112;
	ld.shared.f32 	%f115, [%r94+640];
	add.f32 	%f116, %f115, %f114;
	ld.shared.f32 	%f117, [%r94+768];
	add.f32 	%f118, %f117, %f116;
	ld.shared.f32 	%f119, [%r94+896];
	add.f32 	%f120, %f119, %f118;
	ld.shared.f32 	%f121, [%r94+1024];
	add.f32 	%f122, %f121, %f120;
	ld.shared.f32 	%f123, [%r94+1152];
	add.f32 	%f124, %f123, %f122;
	ld.shared.f32 	%f125, [%r94+1280];
	add.f32 	%f126, %f125, %f124;
	ld.shared.f32 	%f127, [%r94+1408];
	add.f32 	%f128, %f127, %f126;
	ld.shared.f32 	%f129, [%r94+1536];
	add.f32 	%f130, %f129, %f128;
	ld.shared.f32 	%f131, [%r94+1664];
	add.f32 	%f132, %f131, %f130;
	ld.shared.f32 	%f133, [%r94+1792];
	add.f32 	%f134, %f133, %f132;
	ld.shared.f32 	%f135, [%r94+1920];
	add.f32 	%f136, %f135, %f134;
	ld.shared.f32 	%f137, [%r94+2048];
	add.f32 	%f138, %f137, %f136;
	ld.shared.f32 	%f139, [%r94+2176];
	add.f32 	%f140, %f139, %f138;
	ld.shared.f32 	%f141, [%r94+2304];
	add.f32 	%f142, %f141, %f140;
	ld.shared.f32 	%f143, [%r94+2432];
	add.f32 	%f144, %f143, %f142;
	ld.shared.f32 	%f145, [%r94+2560];
	add.f32 	%f146, %f145, %f144;
	ld.shared.f32 	%f147, [%r94+2688];
	add.f32 	%f148, %f147, %f146;
	ld.shared.f32 	%f149, [%r94+2816];
	add.f32 	%f150, %f149, %f148;
	ld.shared.f32 	%f151, [%r94+2944];
	add.f32 	%f152, %f151, %f150;
	ld.shared.f32 	%f153, [%r94+3072];
	add.f32 	%f154, %f153, %f152;
	ld.shared.f32 	%f155, [%r94+3200];
	add.f32 	%f156, %f155, %f154;
	ld.shared.f32 	%f157, [%r94+3328];
	add.f32 	%f158, %f157, %f156;
	ld.shared.f32 	%f159, [%r94+3456];
	add.f32 	%f160, %f159, %f158;
	ld.shared.f32 	%f161, [%r94+3584];
	add.f32 	%f162, %f161, %f160;
	ld.shared.f32 	%f163, [%r94+3712];
	add.f32 	%f164, %f163, %f162;
	ld.shared.f32 	%f165, [%r94+3840];
	add.f32 	%f166, %f165, %f164;
	ld.shared.f32 	%f167, [%r94+3968];
	add.f32 	%f168, %f167, %f166;
	st.global.f32 	[%rd68], %f168;
$L__BB0_17:
	ret;

}


// ===== COMPILED SASS (sm_100) =====

	.target	sm_100

	.elftype	@"ET_EXEC"


//--------------------- .note.nv.tkinfo           --------------------------
	.section	.note.nv.tkinfo,"",@"SHT_NOTE"
	.sectionflags	@"SHF_NOTE_NV_TKINFO"
	.tkinfo
        /*0018*/ 	.word	0x00000002
        /*0030*/ 	.string	""
        /*0030*/ 	.string	"ptxas"
        /*0030*/ 	.string	"Cuda compilation tools, release 13.0, V13.0.88"
        /*0030*/ 	.string	"Build cuda_13.0.r13.0/compiler.36424714_0"
        /*0030*/ 	.string	"-arch sm_100 -m 64 "



//--------------------- .note.nv.cuinfo           --------------------------
	.section	.note.nv.cuinfo,"",@"SHT_NOTE"
	.sectionflags	@"SHF_NOTE_NV_CUINFO"
        /*0018*/ 	.short	0x0002
        /*001a*/ 	.short	0x0064
        /*001c*/ 	.short	0x0082
	.zero		2


//--------------------- .nv.info                  --------------------------
	.section	.nv.info,"",@"SHT_CUDA_INFO"
	.align	4


	//----- nvinfo : EIATTR_REGCOUNT
	.align		4
        /*0000*/ 	.byte	0x04, 0x2f
        /*0002*/ 	.short	(.L_1 - .L_0)
	.align		4
.L_0:
        /*0004*/ 	.word	index@(_Z14compute_kerneljjPfS_S_)
        /*0008*/ 	.word	0x00000020


	//----- nvinfo : EIATTR_FRAME_SIZE
	.align		4
.L_1:
        /*000c*/ 	.byte	0x04, 0x11
        /*000e*/ 	.short	(.L_3 - .L_2)
	.align		4
.L_2:
        /*0010*/ 	.word	index@(_Z14compute_kerneljjPfS_S_)
        /*0014*/ 	.word	0x00000000


	//----- nvinfo : EIATTR_MIN_STACK_SIZE
	.align		4
.L_3:
        /*0018*/ 	.byte	0x04, 0x12
        /*001a*/ 	.short	(.L_5 - .L_4)
	.align		4
.L_4:
        /*001c*/ 	.word	index@(_Z14compute_kerneljjPfS_S_)
        /*0020*/ 	.word	0x00000000
.L_5:


//--------------------- .nv.compat                --------------------------
	.section	.nv.compat,"",@"SHT_CUDA_COMPAT_INFO"
	.align	4
        /*0000*/ 	.byte	0x02, 0x09, 0x00, 0x00, 0x02, 0x02, 0x01, 0x00, 0x02, 0x05, 0x05, 0x00, 0x03, 0x07, 0x01, 0x01
        /*0010*/ 	.byte	0x02, 0x03, 0x00, 0x00, 0x02, 0x06, 0x01, 0x00, 0x04, 0x0b, 0x08, 0x00, 0x09, 0x00, 0x00, 0x00
        /*0020*/ 	.byte	0x00, 0x00, 0x00, 0x00


//--------------------- .nv.info._Z14compute_kerneljjPfS_S_ --------------------------
	.section	.nv.info._Z14compute_kerneljjPfS_S_,"",@"SHT_CUDA_INFO"
	.sectionflags	@""
	.align	4


	//----- nvinfo : EIATTR_CUDA_API_VERSION
	.align		4
        /*0000*/ 	.byte	0x04, 0x37
        /*0002*/ 	.short	(.L_7 - .L_6)
.L_6:
        /*0004*/ 	.word	0x00000082


	//----- nvinfo : EIATTR_KPARAM_INFO
	.align		4
.L_7:
        /*0008*/ 	.byte	0x04, 0x17
        /*000a*/ 	.short	(.L_9 - .L_8)
.L_8:
        /*000c*/ 	.word	0x00000000
        /*0010*/ 	.short	0x0004
        /*0012*/ 	.short	0x0018
        /*0014*/ 	.byte	0x00, 0xf5, 0x21, 0x00


	//----- nvinfo : EIATTR_KPARAM_INFO
	.align		4
.L_9:
        /*0018*/ 	.byte	0x04, 0x17
        /*001a*/ 	.short	(.L_11 - .L_10)
.L_10:
        /*001c*/ 	.word	0x00000000
        /*0020*/ 	.short	0x0003
        /*0022*/ 	.short	0x0010
        /*0024*/ 	.byte	0x00, 0xf5, 0x21, 0x00


	//----- nvinfo : EIATTR_KPARAM_INFO
	.align		4
.L_11:
        /*0028*/ 	.byte	0x04, 0x17
        /*002a*/ 	.short	(.L_13 - .L_12)
.L_12:
        /*002c*/ 	.word	0x00000000
        /*0030*/ 	.short	0x0002
        /*0032*/ 	.short	0x0008
        /*0034*/ 	.byte	0x00, 0xf5, 0x21, 0x00


	//----- nvinfo : EIATTR_KPARAM_INFO
	.align		4
.L_13:
        /*0038*/ 	.byte	0x04, 0x17
        /*003a*/ 	.short	(.L_15 - .L_14)
.L_14:
        /*003c*/ 	.word	0x00000000
        /*0040*/ 	.short	0x0001
        /*0042*/ 	.short	0x0004
        /*0044*/ 	.byte	0x00, 0xf0, 0x11, 0x00


	//----- nvinfo : EIATTR_KPARAM_INFO
	.align		4
.L_15:
        /*0048*/ 	.byte	0x04, 0x17
        /*004a*/ 	.short	(.L_17 - .L_16)
.L_16:
        /*004c*/ 	.word	0x00000000
        /*0050*/ 	.short	0x0000
        /*0052*/ 	.short	0x0000
        /*0054*/ 	.byte	0x00, 0xf0, 0x11, 0x00


	//----- nvinfo : EIATTR_SPARSE_MMA_MASK
	.align		4
.L_17:
        /*0058*/ 	.byte	0x03, 0x50
        /*005a*/ 	.short	0x0000


	//----- nvinfo : EIATTR_MAXREG_COUNT
	.align		4
        /*005c*/ 	.byte	0x03, 0x1b
        /*005e*/ 	.short	0x00ff


	//----- nvinfo : EIATTR_NUM_BARRIERS
	.align		4
        /*0060*/ 	.byte	0x02, 0x4c
        /*0062*/ 	.byte	0x01
	.zero		1


	//----- nvinfo : EIATTR_MERCURY_ISA_VERSION
	.align		4
        /*0064*/ 	.byte	0x03, 0x5f
        /*0066*/ 	.short	0x0101


	//----- nvinfo : EIATTR_VRC_CTA_INIT_COUNT
	.align		4
        /*0068*/ 	.byte	0x02, 0x4a
	.zero		1
	.zero		1


	//----- nvinfo : EIATTR_EXIT_INSTR_OFFSETS
	.align		4
        /*006c*/ 	.byte	0x04, 0x1c
        /*006e*/ 	.short	(.L_19 - .L_18)


	//   ....[0]....
.L_18:
        /*0070*/ 	.word	0x00000070


	//   ....[1]....
        /*0074*/ 	.word	0x00000ea0


	//   ....[2]....
        /*0078*/ 	.word	0x00001300


	//----- nvinfo : EIATTR_CRS_STACK_SIZE
	.align		4
.L_19:
        /*007c*/ 	.byte	0x04, 0x1e
        /*007e*/ 	.short	(.L_21 - .L_20)
.L_20:
        /*0080*/ 	.word	0x00000000


	//----- nvinfo : EIATTR_CBANK_PARAM_SIZE
	.align		4
.L_21:
        /*0084*/ 	.byte	0x03, 0x19
        /*0086*/ 	.short	0x0020


	//----- nvinfo : EIATTR_PARAM_CBANK
	.align		4
        /*0088*/ 	.byte	0x04, 0x0a
        /*008a*/ 	.short	(.L_23 - .L_22)
	.align		4
.L_22:
        /*008c*/ 	.word	index@(.nv.constant0._Z14compute_kerneljjPfS_S_)
        /*0090*/ 	.short	0x0380
        /*0092*/ 	.short	0x0020


	//----- nvinfo : EIATTR_SW_WAR
	.align		4
.L_23:
        /*0094*/ 	.byte	0x04, 0x36
        /*0096*/ 	.short	(.L_25 - .L_24)
.L_24:
        /*0098*/ 	.word	0x00000008
.L_25:


//--------------------- .nv.callgraph             --------------------------
	.section	.nv.callgraph,"",@"SHT_CUDA_CALLGRAPH"
	.align	4
	.sectionentsize	8
	.align		4
        /*0000*/ 	.word	0x00000000
	.align		4
        /*0004*/ 	.word	0xffffffff
	.align		4
        /*0008*/ 	.word	0x00000000
	.align		4
        /*000c*/ 	.word	0xfffffffe
	.align		4
        /*0010*/ 	.word	0x00000000
	.align		4
        /*0014*/ 	.word	0xfffffffd
	.align		4
        /*0018*/ 	.word	0x00000000
	.align		4
        /*001c*/ 	.word	0xfffffffc


//--------------------- .text._Z14compute_kerneljjPfS_S_ --------------------------
	.section	.text._Z14compute_kerneljjPfS_S_,"ax",@progbits
	.align	128
        .global         _Z14compute_kerneljjPfS_S_
        .type           _Z14compute_kerneljjPfS_S_,@function
        .size           _Z14compute_kerneljjPfS_S_,(.L_x_12 - _Z14compute_kerneljjPfS_S_)
        .other          _Z14compute_kerneljjPfS_S_,@"STO_CUDA_ENTRY STV_DEFAULT"
_Z14compute_kerneljjPfS_S_:
.text._Z14compute_kerneljjPfS_S_:
[----:B------:R-:W-:Y:S01]  /*0000*/  LDC R1, c[0x0][0x37c] ;  /* 0x0000df00ff017b82 */ /* 0x000fe20000000800 */
[----:B------:R-:W0:Y:S01]  /*0010*/  S2R R0, SR_CTAID.X ;  /* 0x0000000000007919 */ /* 0x000e220000002500 */
[----:B------:R-:W1:Y:S01]  /*0020*/  LDCU UR4, c[0x0][0x380] ;  /* 0x00007000ff0477ac */ /* 0x000e620008000800 */
[----:B0-----:R-:W-:-:S05]  /*0030*/  SHF.L.U32 R2, R0, 0x5, RZ ;  /* 0x0000000500027819 */ /* 0x001fca00000006ff */
[----:B------:R-:W-:Y:S08]  /*0040*/  BAR.SYNC.DEFER_BLOCKING 0x0 ;  /* 0x0000000000007b1d */ /* 0x000ff00000010000 */
[----:B------:R-:W-:Y:S01]  /*0050*/  BAR.SYNC.DEFER_BLOCKING 0x0 ;  /* 0x0000000000007b1d */ /* 0x000fe20000010000 */
[----:B-1----:R-:W-:-:S13]  /*0060*/  ISETP.GE.U32.AND P0, PT, R2, UR4, PT ;  /* 0x0000000402007c0c */ /* 0x002fda000bf06070 */
[----:B------:R-:W-:Y:S05]  /*0070*/  @P0 EXIT ;  /* 0x000000000000094d */ /* 0x000fea0003800000 */
[----:B------:R-:W0:Y:S01]  /*0080*/  S2R R3, SR_TID.X ;  /* 0x0000000000037919 */ /* 0x000e220000002100 */
[----:B------:R-:W1:Y:S01]  /*0090*/  LDC.64 R8, c[0x0][0x390] ;  /* 0x0000e400ff087b82 */ /* 0x000e620000000a00 */
[----:B------:R-:W2:Y:S01]  /*00a0*/  LDCU.64 UR4, c[0x0][0x358] ;  /* 0x00006b00ff0477ac */ /* 0x000ea20008000a00 */
[----:B------:R-:W3:Y:S06]  /*00b0*/  S2R R4, SR_CgaCtaId ;  /* 0x0000000000047919 */ /* 0x000eec0000008800 */
[----:B------:R-:W4:Y:S01]  /*00c0*/  LDC R12, c[0x0][0x384] ;  /* 0x0000e100ff0c7b82 */ /* 0x000f220000000800 */
[----:B0-----:R-:W-:-:S05]  /*00d0*/  IADD3 R5, PT, PT, R2, R3, RZ ;  /* 0x0000000302057210 */ /* 0x001fca0007ffe0ff */
[----:B-1----:R-:W-:-:S06]  /*00e0*/  IMAD.WIDE.U32 R8, R5, 0x4, R8 ;  /* 0x0000000405087825 */ /* 0x002fcc00078e0008 */
[----:B--2---:R-:W2:Y:S01]  /*00f0*/  LDG.E R8, desc[UR4][R8.64] ;  /* 0x0000000408087981 */ /* 0x004ea2000c1e1900 */
[----:B----4-:R-:W-:Y:S01]  /*0100*/  IADD3 R10, PT, PT, R12, -0x1, RZ ;  /* 0xffffffff0c0a7810 */ /* 0x010fe20007ffe0ff */
[----:B------:R-:W-:Y:S01]  /*0110*/  BSSY.RECONVERGENT B0, `(.L_x_0) ;  /* 0x00000d2000007945 */ /* 0x000fe20003800200 */
[----:B------:R-:W-:Y:S01]  /*0120*/  MOV R5, 0x400 ;  /* 0x0000040000057802 */ /* 0x000fe20000000f00 */
[----:B------:R-:W0:Y:S01]  /*0130*/  S2R R7, SR_CTAID.Y ;  /* 0x0000000000077919 */ /* 0x000e220000002600 */
[----:B------:R-:W-:Y:S01]  /*0140*/  ISETP.GE.U32.AND P0, PT, R3, R10, PT ;  /* 0x0000000a0300720c */ /* 0x000fe20003f06070 */
[----:B------:R-:W-:Y:S01]  /*0150*/  HFMA2 R17, -RZ, RZ, 0, 0 ;  /* 0x00000000ff117431 */ /* 0x000fe200000001ff */
[----:B---3--:R-:W-:-:S04]  /*0160*/  LEA R6, R4, R5, 0x18 ;  /* 0x0000000504067211 */ /* 0x008fc800078ec0ff */
[----:B------:R-:W-:-:S05]  /*0170*/  LEA R15, R3, R6, 0x2 ;  /* 0x00000006030f7211 */ /* 0x000fca00078e10ff */
[----:B--2---:R1:W-:Y:S01]  /*0180*/  STS [R15], R8 ;  /* 0x000000080f007388 */ /* 0x0043e20000000800 */
[----:B------:R-:W-:Y:S06]  /*0190*/  BAR.SYNC.DEFER_BLOCKING 0x0 ;  /* 0x0000000000007b1d */ /* 0x000fec0000010000 */
[----:B0-----:R-:W-:Y:S05]  /*01a0*/  @P0 BRA `(.L_x_1) ;  /* 0x0000000c00200947 */ /* 0x001fea0003800000 */
[----:B------:R-:W-:Y:S01]  /*01b0*/  IADD3 R9, PT, PT, -R3, -0x2, R12 ;  /* 0xfffffffe03097810 */ /* 0x000fe20007ffe10c */
[----:B------:R-:W-:Y:S01]  /*01c0*/  BSSY.RECONVERGENT B1, `(.L_x_2) ;  /* 0x0000067000017945 */ /* 0x000fe20003800200 */
[----:B------:R-:W-:Y:S01]  /*01d0*/  IMAD R10, R7, R12, RZ ;  /* 0x0000000c070a7224 */ /* 0x000fe200078e02ff */
[----:B------:R-:W-:Y:S02]  /*01e0*/  MOV R17, RZ ;  /* 0x000000ff00117202 */ /* 0x000fe40000000f00 */
[C---:B------:R-:W-:Y:S02]  /*01f0*/  ISETP.GE.U32.AND P0, PT, R9.reuse, 0x1e0, PT ;  /* 0x000001e00900780c */ /* 0x040fe40003f06070 */
[----:B------:R-:W-:Y:S02]  /*0200*/  LEA.HI R9, R9, 0x1, RZ, 0x1b ;  /* 0x0000000109097811 */ /* 0x000fe400078fd8ff */
[----:B------:R-:W-:Y:S02]  /*0210*/  MOV R25, R3 ;  /* 0x0000000300197202 */ /* 0x000fe40000000f00 */
[----:B------:R-:W-:-:S07]  /*0220*/  LOP3.LUT R11, R9, 0xf, RZ, 0xc0, !PT ;  /* 0x0000000f090b7812 */ /* 0x000fce00078ec0ff */
[----:B------:R-:W-:Y:S05]  /*0230*/  @!P0 BRA `(.L_x_3) ;  /* 0x00000004007c8947 */ /* 0x000fea0003800000 */
[----:B------:R-:W0:Y:S01]  /*0240*/  LDC.64 R12, c[0x0][0x388] ;  /* 0x0000e200ff0c7b82 */ /* 0x000e220000000a00 */
[----:B------:R-:W-:Y:S01]  /*0250*/  LOP3.LUT R18, R9, 0xffffff0, RZ, 0xc0, !PT ;  /* 0x0ffffff009127812 */ /* 0x000fe200078ec0ff */
[----:B------:R-:W-:Y:S01]  /*0260*/  BSSY.RECONVERGENT B2, `(.L_x_4) ;  /* 0x000005b000027945 */ /* 0x000fe20003800200 */
[----:B------:R-:W-:Y:S02]  /*0270*/  IADD3 R24, PT, PT, R15, 0x400, RZ ;  /* 0x000004000f187810 */ /* 0x000fe40007ffe0ff */
[----:B------:R-:W-:Y:S02]  /*0280*/  IADD3 R19, PT, PT, R3, 0x100, RZ ;  /* 0x0000010003137810 */ /* 0x000fe40007ffe0ff */
[----:B-1----:R-:W-:Y:S02]  /*0290*/  LEA R8, R10, R3, 0x5 ;  /* 0x000000030a087211 */ /* 0x002fe400078e28ff */
[----:B------:R-:W-:Y:S02]  /*02a0*/  MOV R17, RZ ;  /* 0x000000ff00117202 */ /* 0x000fe40000000f00 */
[----:B------:R-:W-:-:S07]  /*02b0*/  IADD3 R18, PT, PT, -R18, RZ, RZ ;  /* 0x000000ff12127210 */ /* 0x000fce0007ffe1ff */
.L_x_5:
[----:B0-----:R-:W-:-:S06]  /*02c0*/  IMAD.WIDE.U32 R22, R8, 0x4, R12 ;  /* 0x0000000408167825 */ /* 0x001fcc00078e000c */
[----:B------:R-:W2:Y:S01]  /*02d0*/  LDG.E R22, desc[UR4][R22.64] ;  /* 0x0000000416167981 */ /* 0x000ea2000c1e1900 */
[----:B------:R-:W-:-:S05]  /*02e0*/  IADD3 R15, PT, PT, R8, 0x20, RZ ;  /* 0x00000020080f7810 */ /* 0x000fca0007ffe0ff */
[----:B------:R-:W-:-:S05]  /*02f0*/  IMAD.WIDE.U32 R14, R15, 0x4, R12 ;  /* 0x000000040f0e7825 */ /* 0x000fca00078e000c */
[----:B------:R-:W3:Y:S01]  /*0300*/  LDG.E R16, desc[UR4][R14.64] ;  /* 0x000000040e107981 */ /* 0x000ee2000c1e1900 */
[----:B------:R-:W-:-:S05]  /*0310*/  IADD3 R21, PT, PT, R8, 0x40, RZ ;  /* 0x0000004008157810 */ /* 0x000fca0007ffe0ff */
[----:B------:R-:W-:Y:S01]  /*0320*/  IMAD.WIDE.U32 R20, R21, 0x4, R12 ;  /* 0x0000000415147825 */ /* 0x000fe200078e000c */
[----:B------:R-:W-:-:S04]  /*0330*/  IADD3 R29, PT, PT, R8, 0x60, RZ ;  /* 0x00000060081d7810 */ /* 0x000fc80007ffe0ff */
[----:B------:R0:W4:Y:S01]  /*0340*/  LDG.E R25, desc[UR4][R20.64] ;  /* 0x0000000414197981 */ /* 0x000122000c1e1900 */
[----:B------:R-:W-:Y:S01]  /*0350*/  IMAD.WIDE.U32 R28, R29, 0x4, R12 ;  /* 0x000000041d1c7825 */ /* 0x000fe200078e000c */
[----:B------:R-:W-:-:S04]  /*0360*/  IADD3 R27, PT, PT, R8, 0x80, RZ ;  /* 0x00000080081b7810 */ /* 0x000fc80007ffe0ff */
[----:B------:R1:W5:Y:S04]  /*0370*/  LDG.E R26, desc[UR4][R28.64] ;  /* 0x000000041c1a7981 */ /* 0x000368000c1e1900 */
[----:B0-----:R-:W2:Y:S01]  /*0380*/  LDS R20, [R24+-0x400] ;  /* 0xfffc000018147984 */ /* 0x001ea20000000800 */
[----:B------:R-:W-:Y:S01]  /*0390*/  IMAD.WIDE.U32 R14, R27, 0x4, R12 ;  /* 0x000000041b0e7825 */ /* 0x000fe200078e000c */
[----:B------:R-:W-:-:S04]  /*03a0*/  IADD3 R23, PT, PT, R8, 0xa0, RZ ;  /* 0x000000a008177810 */ /* 0x000fc80007ffe0ff */
[----:B------:R2:W5:Y:S01]  /*03b0*/  LDG.E R27, desc[UR4][R14.64] ;  /* 0x000000040e1b7981 */ /* 0x000562000c1e1900 */
[C---:B------:R-:W-:Y:S02]  /*03c0*/  IADD3 R21, PT, PT, R8.reuse, 0xc0, RZ ;  /* 0x000000c008157810 */ /* 0x040fe40007ffe0ff */
[----:B-1----:R-:W-:Y:S01]  /*03d0*/  IADD3 R28, PT, PT, R8, 0xe0, RZ ;  /* 0x000000e0081c7810 */ /* 0x002fe20007ffe0ff */
[----:B--2---:R-:W-:Y:S02]  /*03e0*/  FFMA R15, R22, R20, R17 ;  /* 0x00000014160f7223 */ /* 0x004fe40000000011 */
[----:B------:R-:W3:Y:S01]  /*03f0*/  LDS R17, [R24+-0x380] ;  /* 0xfffc800018117984 */ /* 0x000ee20000000800 */
[----:B------:R-:W-:-:S04]  /*0400*/  IMAD.WIDE.U32 R22, R23, 0x4, R12 ;  /* 0x0000000417167825 */ /* 0x000fc800078e000c */
[----:B------:R-:W-:Y:S02]  /*0410*/  IMAD.WIDE.U32 R20, R21, 0x4, R12 ;  /* 0x0000000415147825 */ /* 0x000fe400078e000c */
[----:B------:R0:W2:Y:S04]  /*0420*/  LDG.E R22, desc[UR4][R22.64] ;  /* 0x0000000416167981 */ /* 0x0000a8000c1e1900 */
[----:B------:R1:W2:Y:S04]  /*0430*/  LDG.E R20, desc[UR4][R20.64] ;  /* 0x0000000414147981 */ /* 0x0002a8000c1e1900 */
[----:B0-----:R-:W-:Y:S04]  /*0440*/  LDS R23, [R24+-0x280] ;  /* 0xfffd800018177984 */ /* 0x001fe80000000800 */
[----:B-1----:R-:W-:Y:S01]  /*0450*/  LDS R21, [R24+-0x180] ;  /* 0xfffe800018157984 */ /* 0x002fe20000000800 */
[----:B---3--:R-:W-:Y:S01]  /*0460*/  FFMA R29, R16, R17, R15 ;  /* 0x00000011101d7223 */ /* 0x008fe2000000000f */
[----:B------:R-:W-:Y:S01]  /*0470*/  IADD3 R15, PT, PT, R8, 0x100, RZ ;  /* 0x00000100080f7810 */ /* 0x000fe20007ffe0ff */
[----:B------:R-:W-:-:S04]  /*0480*/  IMAD.WIDE.U32 R16, R28, 0x4, R12 ;  /* 0x000000041c107825 */ /* 0x000fc800078e000c */
[----:B------:R-:W-:Y:S01]  /*0490*/  IMAD.WIDE.U32 R14, R15, 0x4, R12 ;  /* 0x000000040f0e7825 */ /* 0x000fe200078e000c */
[----:B------:R0:W3:Y:S05]  /*04a0*/  LDG.E R28, desc[UR4][R16.64] ;  /* 0x00000004101c7981 */ /* 0x0000ea000c1e1900 */
[----:B------:R1:W3:Y:S04]  /*04b0*/  LDG.E R14, desc[UR4][R14.64] ;  /* 0x000000040e0e7981 */ /* 0x0002e8000c1e1900 */
[----:B0-----:R-:W4:Y:S04]  /*04c0*/  LDS R16, [R24+-0x300] ;  /* 0xfffd000018107984 */ /* 0x001f280000000800 */
[----:B-1----:R-:W-:Y:S01]  /*04d0*/  LDS R15, [R24+-0x80] ;  /* 0xffff8000180f7984 */ /* 0x002fe20000000800 */
[----:B----4-:R-:W-:-:S03]  /*04e0*/  FFMA R25, R25, R16, R29 ;  /* 0x0000001019197223 */ /* 0x010fc6000000001d */
[----:B------:R-:W0:Y:S01]  /*04f0*/  LDS R29, [R24+-0x200] ;  /* 0xfffe0000181d7984 */ /* 0x000e220000000800 */
[----:B-----5:R-:W-:Y:S01]  /*0500*/  FFMA R26, R26, R23, R25 ;  /* 0x000000171a1a7223 */ /* 0x020fe20000000019 */
[----:B------:R-:W-:Y:S02]  /*0510*/  IADD3 R25, PT, PT, R8, 0x120, RZ ;  /* 0x0000012008197810 */ /* 0x000fe40007ffe0ff */
[----:B------:R-:W1:Y:S03]  /*0520*/  LDS R23, [R24+-0x100] ;  /* 0xffff000018177984 */ /* 0x000e660000000800 */
[----:B------:R-:W-:-:S05]  /*0530*/  IMAD.WIDE.U32 R16, R25, 0x4, R12 ;  /* 0x0000000419107825 */ /* 0x000fca00078e000c */
[----:B------:R4:W5:Y:S01]  /*0540*/  LDG.E R25, desc[UR4][R16.64] ;  /* 0x0000000410197981 */ /* 0x000962000c1e1900 */
[----:B0-----:R-:W-:Y:S01]  /*0550*/  FFMA R27, R27, R29, R26 ;  /* 0x0000001d1b1b7223 */ /* 0x001fe2000000001a */
[----:B----4-:R-:W-:-:S03]  /*0560*/  IADD3 R17, PT, PT, R8, 0x180, RZ ;  /* 0x0000018008117810 */ /* 0x010fc60007ffe0ff */
[----:B--2---:R-:W-:Y:S01]  /*0570*/  FFMA R21, R22, R21, R27 ;  /* 0x0000001516157223 */ /* 0x004fe2000000001b */
[----:B------:R-:W-:Y:S01]  /*0580*/  IADD3 R22, PT, PT, R8, 0x140, RZ ;  /* 0x0000014008167810 */ /* 0x000fe20007ffe0ff */
[----:B------:R-:W0:Y:S02]  /*0590*/  LDS R27, [R24] ;  /* 0x00000000181b7984 */ /* 0x000e240000000800 */
[----:B-1----:R-:W-:Y:S01]  /*05a0*/  FFMA R29, R20, R23, R21 ;  /* 0x00000017141d7223 */ /* 0x002fe20000000015 */
[----:B------:R-:W-:Y:S01]  /*05b0*/  IADD3 R23, PT, PT, R8, 0x160, RZ ;  /* 0x0000016008177810 */ /* 0x000fe20007ffe0ff */
[----:B------:R-:W-:-:S04]  /*05c0*/  IMAD.WIDE.U32 R20, R22, 0x4, R12 ;  /* 0x0000000416147825 */ /* 0x000fc800078e000c */
[----:B------:R-:W-:Y:S01]  /*05d0*/  IMAD.WIDE.U32 R22, R23, 0x4, R12 ;  /* 0x0000000417167825 */ /* 0x000fe200078e000c */
[----:B------:R1:W2:Y:S05]  /*05e0*/  LDG.E R26, desc[UR4][R20.64] ;  /* 0x00000004141a7981 */ /* 0x0002aa000c1e1900 */
[----:B------:R4:W2:Y:S01]  /*05f0*/  LDG.E R22, desc[UR4][R22.64] ;  /* 0x0000000416167981 */ /* 0x0008a2000c1e1900 */
[----:B-1----:R-:W-:Y:S01]  /*0600*/  IADD3 R21, PT, PT, R8, 0x1e0, RZ ;  /* 0x000001e008157810 */ /* 0x002fe20007ffe0ff */
[----:B---3--:R-:W-:Y:S01]  /*0610*/  FFMA R15, R28, R15, R29 ;  /* 0x0000000f1c0f7223 */ /* 0x008fe2000000001d */
[----:B------:R-:W-:Y:S01]  /*0620*/  IADD3 R29, PT, PT, R8, 0x1a0, RZ ;  /* 0x000001a0081d7810 */ /* 0x000fe20007ffe0ff */
[----:B----4-:R-:W5:Y:S02]  /*0630*/  LDS R23, [R24+0x80] ;  /* 0x0000800018177984 */ /* 0x010f640000000800 */
[----:B0-----:R-:W-:Y:S01]  /*0640*/  FFMA R27, R14, R27, R15 ;  /* 0x0000001b0e1b7223 */ /* 0x001fe2000000000f */
[----:B------:R-:W-:-:S04]  /*0650*/  IMAD.WIDE.U32 R14, R17, 0x4, R12 ;  /* 0x00000004110e7825 */ /* 0x000fc800078e000c */
[--C-:B------:R-:W-:Y:S01]  /*0660*/  IMAD.WIDE.U32 R16, R29, 0x4, R12.reuse ;  /* 0x000000041d107825 */ /* 0x100fe200078e000c */
[----:B------:R-:W-:Y:S01]  /*0670*/  IADD3 R29, PT, PT, R8, 0x1c0, RZ ;  /* 0x000001c0081d7810 */ /* 0x000fe20007ffe0ff */
[----:B------:R0:W3:Y:S04]  /*0680*/  LDG.E R14, desc[UR4][R14.64] ;  /* 0x000000040e0e7981 */ /* 0x0000e8000c1e1900 */
[--C-:B------:R-:W-:Y:S01]  /*0690*/  IMAD.WIDE.U32 R28, R29, 0x4, R12.reuse ;  /* 0x000000041d1c7825 */ /* 0x100fe200078e000c */
[----:B------:R1:W4:Y:S03]  /*06a0*/  LDG.E R16, desc[UR4][R16.64] ;  /* 0x0000000410107981 */ /* 0x000326000c1e1900 */
[----:B------:R-:W-:-:S02]  /*06b0*/  IMAD.WIDE.U32 R20, R21, 0x4, R12 ;  /* 0x0000000415147825 */ /* 0x000fc400078e000c */
[----:B------:R-:W4:Y:S04]  /*06c0*/  LDG.E R28, desc[UR4][R28.64] ;  /* 0x000000041c1c7981 */ /* 0x000f28000c1e1900 */
[----:B------:R-:W4:Y:S04]  /*06d0*/  LDG.E R20, desc[UR4][R20.64] ;  /* 0x0000000414147981 */ /* 0x000f28000c1e1900 */
[----:B0-----:R-:W-:Y:S04]  /*06e0*/  LDS R15, [R24+0x200] ;  /* 0x00020000180f7984 */ /* 0x001fe80000000800 */
[----:B-1----:R-:W-:Y:S01]  /*06f0*/  LDS R17, [R24+0x280] ;  /* 0x0002800018117984 */ /* 0x002fe20000000800 */
[----:B-----5:R-:W-:-:S03]  /*0700*/  FFMA R23, R25, R23, R27 ;  /* 0x0000001719177223 */ /* 0x020fc6000000001b */
[----:B------:R-:W2:Y:S04]  /*0710*/  LDS R25, [R24+0x100] ;  /* 0x0001000018197984 */ /* 0x000ea80000000800 */
[----:B------:R-:W0:Y:S01]  /*0720*/  LDS R27, [R24+0x180] ;  /* 0x00018000181b7984 */ /* 0x000e220000000800 */
[----:B------:R-:W-:-:S04]  /*0730*/  IADD3 R18, PT, PT, R18, 0x10, RZ ;  /* 0x0000001012127810 */ /* 0x000fc80007ffe0ff */
[----:B------:R-:W-:Y:S02]  /*0740*/  ISETP.NE.AND P0, PT, R18, RZ, PT ;  /* 0x000000ff1200720c */ /* 0x000fe40003f05270 */
[----:B------:R-:W-:Y:S02]  /*0750*/  IADD3 R19, PT, PT, R19, 0x200, RZ ;  /* 0x0000020013137810 */ /* 0x000fe40007ffe0ff */
[----:B------:R-:W-:Y:S01]  /*0760*/  IADD3 R8, PT, PT, R8, 0x200, RZ ;  /* 0x0000020008087810 */ /* 0x000fe20007ffe0ff */
[----:B--2---:R-:W-:Y:S02]  /*0770*/  FFMA R23, R26, R25, R23 ;  /* 0x000000191a177223 */ /* 0x004fe40000000017 */
[----:B------:R-:W-:Y:S02]  /*0780*/  LDS R25, [R24+0x380] ;  /* 0x0003800018197984 */ /* 0x000fe40000000800 */
[----:B0-----:R-:W-:Y:S02]  /*0790*/  FFMA R23, R22, R27, R23 ;  /* 0x0000001b16177223 */ /* 0x001fe40000000017 */
[----:B------:R0:W1:Y:S02]  /*07a0*/  LDS R22, [R24+0x300] ;  /* 0x0003000018167984 */ /* 0x0000640000000800 */
[----:B0-----:R-:W-:Y:S01]  /*07b0*/  IADD3 R24, PT, PT, R24, 0x800, RZ ;  /* 0x0000080018187810 */ /* 0x001fe20007ffe0ff */
[----:B---3--:R-:W-:-:S04]  /*07c0*/  FFMA R15, R14, R15, R23 ;  /* 0x0000000f0e0f7223 */ /* 0x008fc80000000017 */
[----:B----4-:R-:W-:-:S04]  /*07d0*/  FFMA R15, R16, R17, R15 ;  /* 0x00000011100f7223 */ /* 0x010fc8000000000f */
[----:B-1----:R-:W-:-:S04]  /*07e0*/  FFMA R15, R28, R22, R15 ;  /* 0x000000161c0f7223 */ /* 0x002fc8000000000f */
[----:B------:R-:W-:Y:S01]  /*07f0*/  FFMA R17, R20, R25, R15 ;  /* 0x0000001914117223 */ /* 0x000fe2000000000f */
[----:B------:R-:W-:Y:S06]  /*0800*/  @P0 BRA `(.L_x_5) ;  /* 0xfffffff800ac0947 */ /* 0x000fec000383ffff */
[----:B------:R-:W-:Y:S05]  /*0810*/  BSYNC.RECONVERGENT B2 ;  /* 0x0000000000027941 */ /* 0x000fea0003800200 */
.L_x_4:
[----:B------:R-:W-:-:S07]  /*0820*/  IADD3 R25, PT, PT, R19, -0x100, RZ ;  /* 0xffffff0013197810 */ /* 0x000fce0007ffe0ff */
.L_x_3:
[----:B------:R-:W-:Y:S05]  /*0830*/  BSYNC.RECONVERGENT B1 ;  /* 0x0000000000017941 */ /* 0x000fea0003800200 */
.L_x_2:
[----:B------:R-:W-:-:S13]  /*0840*/  ISETP.NE.AND P0, PT, R11, RZ, PT ;  /* 0x000000ff0b00720c */ /* 0x000fda0003f05270 */
[----:B------:R-:W-:Y:S05]  /*0850*/  @!P0 BRA `(.L_x_1) ;  /* 0x0000000400748947 */ /* 0x000fea0003800000 */
[----:B------:R-:W-:Y:S01]  /*0860*/  ISETP.GE.U32.AND P0, PT, R11, 0x8, PT ;  /* 0x000000080b00780c */ /* 0x000fe20003f06070 */
[----:B------:R-:W-:Y:S01]  /*0870*/  BSSY.RECONVERGENT B1, `(.L_x_6) ;  /* 0x000002f000017945 */ /* 0x000fe20003800200 */
[----:B-1----:R-:W-:-:S04]  /*0880*/  LOP3.LUT R8, R9, 0x7, RZ, 0xc0, !PT ;  /* 0x0000000709087812 */ /* 0x002fc800078ec0ff */
[----:B------:R-:W-:-:S07]  /*0890*/  ISETP.NE.AND P1, PT, R8, RZ, PT ;  /* 0x000000ff0800720c */ /* 0x000fce0003f25270 */
[----:B------:R-:W-:Y:S06]  /*08a0*/  @!P0 BRA `(.L_x_7) ;  /* 0x0000000000ac8947 */ /* 0x000fec0003800000 */
[----:B------:R-:W0:Y:S01]  /*08b0*/  LDC.64 R12, c[0x0][0x388] ;  /* 0x0000e200ff0c7b82 */ /* 0x000e220000000a00 */
[----:B------:R-:W-:-:S05]  /*08c0*/  LEA R11, R10, R25, 0x5 ;  /* 0x000000190a0b7211 */ /* 0x000fca00078e28ff */
[----:B0-----:R-:W-:-:S05]  /*08d0*/  IMAD.WIDE.U32 R14, R11, 0x4, R12 ;  /* 0x000000040b0e7825 */ /* 0x001fca00078e000c */
[----:B------:R0:W2:Y:S01]  /*08e0*/  LDG.E R16, desc[UR4][R14.64] ;  /* 0x000000040e107981 */ /* 0x0000a2000c1e1900 */
[C---:B------:R-:W-:Y:S02]  /*08f0*/  IADD3 R21, PT, PT, R11.reuse, 0x20, RZ ;  /* 0x000000200b157810 */ /* 0x040fe40007ffe0ff */
[----:B------:R-:W-:-:S03]  /*0900*/  IADD3 R27, PT, PT, R11, 0x40, RZ ;  /* 0x000000400b1b7810 */ /* 0x000fc60007ffe0ff */
[----:B------:R-:W-:Y:S01]  /*0910*/  IMAD.WIDE.U32 R20, R21, 0x4, R12 ;  /* 0x0000000415147825 */ /* 0x000fe200078e000c */
[----:B------:R-:W-:-:S03]  /*0920*/  IADD3 R23, PT, PT, R11, 0x60, RZ ;  /* 0x000000600b177810 */ /* 0x000fc60007ffe0ff */
[--C-:B------:R-:W-:Y:S01]  /*0930*/  IMAD.WIDE.U32 R26, R27, 0x4, R12.reuse ;  /* 0x000000041b1a7825 */ /* 0x100fe200078e000c */
[----:B------:R1:W3:Y:S01]  /*0940*/  LDG.E R24, desc[UR4][R20.64] ;  /* 0x0000000414187981 */ /* 0x0002e2000c1e1900 */
[----:B------:R-:W-:Y:S02]  /*0950*/  IADD3 R19, PT, PT, R11, 0x80, RZ ;  /* 0x000000800b137810 */ /* 0x000fe40007ffe0ff */
[--C-:B------:R-:W-:Y:S01]  /*0960*/  IMAD.WIDE.U32 R22, R23, 0x4, R12.reuse ;  /* 0x0000000417167825 */ /* 0x100fe200078e000c */
[----:B------:R-:W-:Y:S01]  /*0970*/  IADD3 R29, PT, PT, R11, 0xa0, RZ ;  /* 0x000000a00b1d7810 */ /* 0x000fe20007ffe0ff */
[----:B------:R-:W4:Y:S02]  /*0980*/  LDG.E R26, desc[UR4][R26.64] ;  /* 0x000000041a1a7981 */ /* 0x000f24000c1e1900 */
[--C-:B0-----:R-:W-:Y:S01]  /*0990*/  IMAD.WIDE.U32 R14, R19, 0x4, R12.reuse ;  /* 0x00000004130e7825 */ /* 0x101fe200078e000c */
[----:B------:R-:W-:Y:S01]  /*09a0*/  IADD3 R28, PT, PT, R11, 0xc0, RZ ;  /* 0x000000c00b1c7810 */ /* 0x000fe20007ffe0ff */
[----:B------:R0:W5:Y:S02]  /*09b0*/  LDG.E R22, desc[UR4][R22.64] ;  /* 0x0000000416167981 */ /* 0x000164000c1e1900 */
[--C-:B------:R-:W-:Y:S01]  /*09c0*/  IMAD.WIDE.U32 R18, R29, 0x4, R12.reuse ;  /* 0x000000041d127825 */ /* 0x100fe200078e000c */
[----:B------:R-:W-:Y:S01]  /*09d0*/  IADD3 R11, PT, PT, R11, 0xe0, RZ ;  /* 0x000000e00b0b7810 */ /* 0x000fe20007ffe0ff */
[----:B------:R0:W5:Y:S02]  /*09e0*/  LDG.E R14, desc[UR4][R14.64] ;  /* 0x000000040e0e7981 */ /* 0x000164000c1e1900 */
[----:B-1----:R-:W-:-:S02]  /*09f0*/  IMAD.WIDE.U32 R20, R28, 0x4, R12 ;  /* 0x000000041c147825 */ /* 0x002fc400078e000c */
[----:B------:R1:W5:Y:S02]  /*0a00*/  LDG.E R18, desc[UR4][R18.64] ;  /* 0x0000000412127981 */ /* 0x000364000c1e1900 */
[----:B------:R-:W-:Y:S02]  /*0a10*/  IMAD.WIDE.U32 R12, R11, 0x4, R12 ;  /* 0x000000040b0c7825 */ /* 0x000fe400078e000c */
[----:B------:R-:W5:Y:S04]  /*0a20*/  LDG.E R20, desc[UR4][R20.64] ;  /* 0x0000000414147981 */ /* 0x000f68000c1e1900 */
[----:B------:R1:W5:Y:S01]  /*0a30*/  LDG.E R12, desc[UR4][R12.64] ;  /* 0x000000040c0c7981 */ /* 0x000362000c1e1900 */
[C---:B------:R-:W-:Y:S02]  /*0a40*/  LEA R11, R25.reuse, R6, 0x2 ;  /* 0x00000006190b7211 */ /* 0x040fe400078e10ff */
[----:B------:R-:W-:-:S03]  /*0a50*/  IADD3 R25, PT, PT, R25, 0x100, RZ ;  /* 0x0000010019197810 */ /* 0x000fc60007ffe0ff */
[----:B0-----:R-:W2:Y:S04]  /*0a60*/  LDS R23, [R11] ;  /* 0x000000000b177984 */ /* 0x001ea80000000800 */
[----:B------:R-:W3:Y:S04]  /*0a70*/  LDS R27, [R11+0x80] ;  /* 0x000080000b1b7984 */ /* 0x000ee80000000800 */
[----:B------:R-:W4:Y:S04]  /*0a80*/  LDS R15, [R11+0x100] ;  /* 0x000100000b0f7984 */ /* 0x000f280000000800 */
[----:B-1----:R-:W-:Y:S04]  /*0a90*/  LDS R19, [R11+0x280] ;  /* 0x000280000b137984 */ /* 0x002fe80000000800 */
[----:B------:R-:W-:Y:S04]  /*0aa0*/  LDS R13, [R11+0x300] ;  /* 0x000300000b0d7984 */ /* 0x000fe80000000800 */
[----:B------:R-:W-:Y:S01]  /*0ab0*/  LDS R21, [R11+0x380] ;  /* 0x000380000b157984 */ /* 0x000fe20000000800 */
[----:B--2---:R-:W-:-:S03]  /*0ac0*/  FFMA R23, R16, R23, R17 ;  /* 0x0000001710177223 */ /* 0x004fc60000000011 */
[----:B------:R-:W5:Y:S04]  /*0ad0*/  LDS R16, [R11+0x180] ;  /* 0x000180000b107984 */ /* 0x000f680000000800 */
[----:B------:R-:W0:Y:S01]  /*0ae0*/  LDS R17, [R11+0x200] ;  /* 0x000200000b117984 */ /* 0x000e220000000800 */
[----:B---3--:R-:W-:-:S04]  /*0af0*/  FFMA R23, R24, R27, R23 ;  /* 0x0000001b18177223 */ /* 0x008fc80000000017 */
[----:B----4-:R-:W-:-:S04]  /*0b00*/  FFMA R15, R26, R15, R23 ;  /* 0x0000000f1a0f7223 */ /* 0x010fc80000000017 */
[----:B-----5:R-:W-:-:S04]  /*0b10*/  FFMA R15, R22, R16, R15 ;  /* 0x00000010160f7223 */ /* 0x020fc8000000000f */
[----:B0-----:R-:W-:-:S04]  /*0b20*/  FFMA R15, R14, R17, R15 ;  /* 0x000000110e0f7223 */ /* 0x001fc8000000000f */
[----:B------:R-:W-:-:S04]  /*0b30*/  FFMA R15, R18, R19, R15 ;  /* 0x00000013120f7223 */ /* 0x000fc8000000000f */
[----:B------:R-:W-:-:S04]  /*0b40*/  FFMA R13, R20, R13, R15 ;  /* 0x0000000d140d7223 */ /* 0x000fc8000000000f */
[----:B------:R-:W-:-:S07]  /*0b50*/  FFMA R17, R12, R21, R13 ;  /* 0x000000150c117223 */ /* 0x000fce000000000d */
.L_x_7:
[----:B------:R-:W-:Y:S05]  /*0b60*/  BSYNC.RECONVERGENT B1 ;  /* 0x0000000000017941 */ /* 0x000fea0003800200 */
.L_x_6:
[----:B------:R-:W-:Y:S05]  /*0b70*/  @!P1 BRA `(.L_x_1) ;  /* 0x0000000000ac9947 */ /* 0x000fea0003800000 */
[----:B------:R-:W-:Y:S01]  /*0b80*/  ISETP.GE.U32.AND P0, PT, R8, 0x4, PT ;  /* 0x000000040800780c */ /* 0x000fe20003f06070 */
[----:B------:R-:W-:Y:S01]  /*0b90*/  BSSY.RECONVERGENT B1, `(.L_x_8) ;  /* 0x000001b000017945 */ /* 0x000fe20003800200 */
[----:B------:R-:W-:-:S04]  /*0ba0*/  LOP3.LUT R11, R9, 0x3, RZ, 0xc0, !PT ;  /* 0x00000003090b7812 */ /* 0x000fc800078ec0ff */
[----:B------:R-:W-:-:S07]  /*0bb0*/  ISETP.NE.AND P1, PT, R11, RZ, PT ;  /* 0x000000ff0b00720c */ /* 0x000fce0003f25270 */
[----:B------:R-:W-:Y:S06]  /*0bc0*/  @!P0 BRA `(.L_x_9) ;  /* 0x00000000005c8947 */ /* 0x000fec0003800000 */
[----:B------:R-:W0:Y:S01]  /*0bd0*/  LDC.64 R8, c[0x0][0x388] ;  /* 0x0000e200ff087b82 */ /* 0x000e220000000a00 */
[----:B------:R-:W-:-:S04]  /*0be0*/  LEA R15, R10, R25, 0x5 ;  /* 0x000000190a0f7211 */ /* 0x000fc800078e28ff */
[C---:B------:R-:W-:Y:S02]  /*0bf0*/  IADD3 R13, PT, PT, R15.reuse, 0x20, RZ ;  /* 0x000000200f0d7810 */ /* 0x040fe40007ffe0ff */
[C---:B------:R-:W-:Y:S02]  /*0c00*/  IADD3 R21, PT, PT, R15.reuse, 0x40, RZ ;  /* 0x000000400f157810 */ /* 0x040fe40007ffe0ff */
[C---:B------:R-:W-:Y:S01]  /*0c10*/  IADD3 R23, PT, PT, R15.reuse, 0x60, RZ ;  /* 0x000000600f177810 */ /* 0x040fe20007ffe0ff */
[----:B0-----:R-:W-:-:S04]  /*0c20*/  IMAD.WIDE.U32 R18, R15, 0x4, R8 ;  /* 0x000000040f127825 */ /* 0x001fc800078e0008 */
[--C-:B------:R-:W-:Y:S02]  /*0c30*/  IMAD.WIDE.U32 R12, R13, 0x4, R8.reuse ;  /* 0x000000040d0c7825 */ /* 0x100fe400078e0008 */
[----:B------:R0:W2:Y:S02]  /*0c40*/  LDG.E R18, desc[UR4][R18.64] ;  /* 0x0000000412127981 */ /* 0x0000a4000c1e1900 */
[--C-:B------:R-:W-:Y:S02]  /*0c50*/  IMAD.WIDE.U32 R14, R21, 0x4, R8.reuse ;  /* 0x00000004150e7825 */ /* 0x100fe400078e0008 */
[----:B------:R-:W3:Y:S02]  /*0c60*/  LDG.E R13, desc[UR4][R12.64] ;  /* 0x000000040c0d7981 */ /* 0x000ee4000c1e1900 */
[----:B------:R-:W-:Y:S02]  /*0c70*/  IMAD.WIDE.U32 R8, R23, 0x4, R8 ;  /* 0x0000000417087825 */ /* 0x000fe400078e0008 */
[----:B------:R-:W4:Y:S04]  /*0c80*/  LDG.E R15, desc[UR4][R14.64] ;  /* 0x000000040e0f7981 */ /* 0x000f28000c1e1900 */
[----:B------:R-:W5:Y:S01]  /*0c90*/  LDG.E R9, desc[UR4][R8.64] ;  /* 0x0000000408097981 */ /* 0x000f62000c1e1900 */
[----:B------:R-:W-:-:S02]  /*0ca0*/  LEA R16, R25, R6, 0x2 ;  /* 0x0000000619107211 */ /* 0x000fc400078e10ff */
[----:B------:R-:W-:-:S03]  /*0cb0*/  IADD3 R25, PT, PT, R25, 0x80, RZ ;  /* 0x0000008019197810 */ /* 0x000fc60007ffe0ff */
[----:B------:R-:W2:Y:S04]  /*0cc0*/  LDS R20, [R16] ;  /* 0x0000000010147984 */ /* 0x000ea80000000800 */
[----:B------:R-:W3:Y:S04]  /*0cd0*/  LDS R21, [R16+0x80] ;  /* 0x0000800010157984 */ /* 0x000ee80000000800 */
[----:B------:R-:W4:Y:S04]  /*0ce0*/  LDS R22, [R16+0x100] ;  /* 0x0001000010167984 */ /* 0x000f280000000800 */
[----:B0-----:R-:W5:Y:S01]  /*0cf0*/  LDS R19, [R16+0x180] ;  /* 0x0001800010137984 */ /* 0x001f620000000800 */
[----:B--2---:R-:W-:-:S04]  /*0d00*/  FFMA R18, R18, R20, R17 ;  /* 0x0000001412127223 */ /* 0x004fc80000000011 */
[----:B---3--:R-:W-:-:S04]  /*0d10*/  FFMA R18, R13, R21, R18 ;  /* 0x000000150d127223 */ /* 0x008fc80000000012 */
[----:B----4-:R-:W-:-:S04]  /*0d20*/  FFMA R18, R15, R22, R18 ;  /* 0x000000160f127223 */ /* 0x010fc80000000012 */
[----:B-----5:R-:W-:-:S07]  /*0d30*/  FFMA R17, R9, R19, R18 ;  /* 0x0000001309117223 */ /* 0x020fce0000000012 */
.L_x_9:
[----:B------:R-:W-:Y:S05]  /*0d40*/  BSYNC.RECONVERGENT B1 ;  /* 0x0000000000017941 */ /* 0x000fea0003800200 */
.L_x_8:
[----:B------:R-:W-:Y:S05]  /*0d50*/  @!P1 BRA `(.L_x_1) ;  /* 0x0000000000349947 */ /* 0x000fea0003800000 */
[----:B------:R-:W0:Y:S01]  /*0d60*/  LDC.64 R8, c[0x0][0x388] ;  /* 0x0000e200ff087b82 */ /* 0x000e220000000a00 */
[----:B------:R-:W-:Y:S02]  /*0d70*/  LEA R6, R25, R6, 0x2 ;  /* 0x0000000619067211 */ /* 0x000fe400078e10ff */
[----:B------:R-:W-:Y:S02]  /*0d80*/  LEA R13, R10, R25, 0x5 ;  /* 0x000000190a0d7211 */ /* 0x000fe400078e28ff */
[----:B------:R-:W-:-:S07]  /*0d90*/  IADD3 R12, PT, PT, -R11, RZ, RZ ;  /* 0x000000ff0b0c7210 */ /* 0x000fce0007ffe1ff */
.L_x_10:
[C---:B0-----:R-:W-:Y:S01]  /*0da0*/  IMAD.WIDE.U32 R10, R13.reuse, 0x4, R8 ;  /* 0x000000040d0a7825 */ /* 0x041fe200078e0008 */
[----:B------:R0:W1:Y:S05]  /*0db0*/  LDS R14, [R6] ;  /* 0x00000000060e7984 */ /* 0x00006a0000000800 */
[----:B------:R-:W1:Y:S01]  /*0dc0*/  LDG.E R10, desc[UR4][R10.64] ;  /* 0x000000040a0a7981 */ /* 0x000e62000c1e1900 */
[----:B------:R-:W-:Y:S02]  /*0dd0*/  IADD3 R12, PT, PT, R12, 0x1, RZ ;  /* 0x000000010c0c7810 */ /* 0x000fe40007ffe0ff */
[----:B------:R-:W-:Y:S02]  /*0de0*/  IADD3 R13, PT, PT, R13, 0x20, RZ ;  /* 0x000000200d0d7810 */ /* 0x000fe40007ffe0ff */
[----:B------:R-:W-:-:S02]  /*0df0*/  ISETP.NE.AND P0, PT, R12, RZ, PT ;  /* 0x000000ff0c00720c */ /* 0x000fc40003f05270 */
[----:B0-----:R-:W-:Y:S01]  /*0e00*/  IADD3 R6, PT, PT, R6, 0x80, RZ ;  /* 0x0000008006067810 */ /* 0x001fe20007ffe0ff */
[----:B-1----:R-:W-:-:S10]  /*0e10*/  FFMA R17, R10, R14, R17 ;  /* 0x0000000e0a117223 */ /* 0x002fd40000000011 */
[----:B------:R-:W-:Y:S05]  /*0e20*/  @P0 BRA `(.L_x_10) ;  /* 0xfffffffc00dc0947 */ /* 0x000fea000383ffff */
.L_x_1:
[----:B------:R-:W-:Y:S05]  /*0e30*/  BSYNC.RECONVERGENT B0 ;  /* 0x0000000000007941 */ /* 0x000fea0003800200 */
.L_x_0:
[----:B------:R-:W-:Y:S02]  /*0e40*/  IADD3 R5, PT, PT, R5, 0x80, RZ ;  /* 0x0000008005057810 */ /* 0x000fe40007ffe0ff */
[----:B------:R-:W-:Y:S02]  /*0e50*/  ISETP.NE.AND P0, PT, R3, RZ, PT ;  /* 0x000000ff0300720c */ /* 0x000fe40003f05270 */
[----:B------:R-:W-:Y:S02]  /*0e60*/  LEA R7, R7, R2, 0xa ;  /* 0x0000000207077211 */ /* 0x000fe400078e50ff */
[----:B------:R-:W-:-:S04]  /*0e70*/  LEA R6, R4, R5, 0x18 ;  /* 0x0000000504067211 */ /* 0x000fc800078ec0ff */
[----:B------:R-:W-:-:S05]  /*0e80*/  LEA R4, R7, R6, 0x2 ;  /* 0x0000000607047211 */ /* 0x000fca00078e10ff */
[----:B------:R0:W-:Y:S01]  /*0e90*/  STS [R4], R17 ;  /* 0x0000001104007388 */ /* 0x0001e20000000800 */
[----:B------:R-:W-:Y:S05]  /*0ea0*/  @P0 EXIT ;  /* 0x000000000000094d */ /* 0x000fea0003800000 */
[----:B0-----:R-:W0:Y:S02]  /*0eb0*/  LDC.64 R4, c[0x0][0x398] ;  /* 0x0000e600ff047b82 */ /* 0x001e240000000a00 */
[----:B0-----:R-:W-:-:S05]  /*0ec0*/  IMAD.WIDE.U32 R2, R2, 0x4, R4 ;  /* 0x0000000402027825 */ /* 0x001fca00078e0004 */
[----:B------:R-:W2:Y:S01]  /*0ed0*/  LDG.E R5, desc[UR4][R2.64] ;  /* 0x0000000402057981 */ /* 0x000ea2000c1e1900 */
[----:B------:R-:W-:-:S05]  /*0ee0*/  LEA R0, R0, R6, 0x7 ;  /* 0x0000000600007211 */ /* 0x000fca00078e38ff */
[----:B-1----:R-:W2:Y:S04]  /*0ef0*/  LDS R8, [R0] ;  /* 0x0000000000087984 */ /* 0x002ea80000000800 */
[----:B------:R-:W0:Y:S04]  /*0f00*/  LDS R7, [R0+0x80] ;  /* 0x0000800000077984 */ /* 0x000e280000000800 */
[----:B------:R-:W1:Y:S04]  /*0f10*/  LDS R9, [R0+0x100] ;  /* 0x0001000000097984 */ /* 0x000e680000000800 */
[----:B------:R-:W3:Y:S04]  /*0f20*/  LDS R10, [R0+0x180] ;  /* 0x00018000000a7984 */ /* 0x000ee80000000800 */
[----:B------:R-:W4:Y:S04]  /*0f30*/  LDS R11, [R0+0x200] ;  /* 0x00020000000b7984 */ /* 0x000f280000000800 */
[----:B------:R-:W5:Y:S04]  /*0f40*/  LDS R12, [R0+0x280] ;  /* 0x00028000000c7984 */ /* 0x000f680000000800 */
[----:B------:R-:W5:Y:S04]  /*0f50*/  LDS R13, [R0+0x300] ;  /* 0x00030000000d7984 */ /* 0x000f680000000800 */
[----:B------:R-:W5:Y:S04]  /*0f60*/  LDS R14, [R0+0x380] ;  /* 0x00038000000e7984 */ /* 0x000f680000000800 */
[----:B------:R-:W5:Y:S04]  /*0f70*/  LDS R6, [R0+0x400] ;  /* 0x0004000000067984 */ /* 0x000f680000000800 */
[----:B------:R-:W5:Y:S04]  /*0f80*/  LDS R4, [R0+0x480] ;  /* 0x0004800000047984 */ /* 0x000f680000000800 */
[----:B------:R-:W-:Y:S01]  /*0f90*/  LDS R16, [R0+0xd00] ;  /* 0x000d000000107984 */ /* 0x000fe20000000800 */
[----:B--2---:R-:W-:-:S03]  /*0fa0*/  FADD R8, R5, R8 ;  /* 0x0000000805087221 */ /* 0x004fc60000000000 */
[----:B------:R-:W2:Y:S01]  /*0fb0*/  LDS R5, [R0+0x500] ;  /* 0x0005000000057984 */ /* 0x000ea20000000800 */
[----:B0-----:R-:W-:-:S03]  /*0fc0*/  FADD R8, R8, R7 ;  /* 0x0000000708087221 */ /* 0x001fc60000000000 */
[----:B------:R-:W0:Y:S01]  /*0fd0*/  LDS R7, [R0+0x580] ;  /* 0x0005800000077984 */ /* 0x000e220000000800 */
[----:B-1----:R-:W-:-:S03]  /*0fe0*/  FADD R9, R8, R9 ;  /* 0x0000000908097221 */ /* 0x002fc60000000000 */
[----:B------:R-:W1:Y:S01]  /*0ff0*/  LDS R8, [R0+0x600] ;  /* 0x0006000000087984 */ /* 0x000e620000000800 */
[----:B---3--:R-:W-:-:S03]  /*1000*/  FADD R10, R9, R10 ;  /* 0x0000000a090a7221 */ /* 0x008fc60000000000 */
[----:B------:R-:W3:Y:S01]  /*1010*/  LDS R9, [R0+0x680] ;  /* 0x0006800000097984 */ /* 0x000ee20000000800 */
[----:B----4-:R-:W-:-:S03]  /*1020*/  FADD R11, R10, R11 ;  /* 0x0000000b0a0b7221 */ /* 0x010fc60000000000 */
[----:B------:R-:W4:Y:S01]  /*1030*/  LDS R10, [R0+0x700] ;  /* 0x00070000000a7984 */ /* 0x000f220000000800 */
[----:B-----5:R-:W-:-:S03]  /*1040*/  FADD R12, R11, R12 ;  /* 0x0000000c0b0c7221 */ /* 0x020fc60000000000 */
[----:B------:R-:W5:Y:S01]  /*1050*/  LDS R11, [R0+0x780] ;  /* 0x00078000000b7984 */ /* 0x000f620000000800 */
[----:B------:R-:W-:-:S03]  /*1060*/  FADD R13, R12, R13 ;  /* 0x0000000d0c0d7221 */ /* 0x000fc60000000000 */
[----:B------:R-:W5:Y:S01]  /*1070*/  LDS R12, [R0+0x800] ;  /* 0x00080000000c7984 */ /* 0x000f620000000800 */
[----:B------:R-:W-:-:S03]  /*1080*/  FADD R15, R13, R14 ;  /* 0x0000000e0d0f7221 */ /* 0x000fc60000000000 */
[----:B------:R-:W5:Y:S01]  /*1090*/  LDS R13, [R0+0x880] ;  /* 0x00088000000d7984 */ /* 0x000f620000000800 */
[----:B------:R-:W-:-:S03]  /*10a0*/  FADD R15, R15, R6 ;  /* 0x000000060f0f7221 */ /* 0x000fc60000000000 */
[----:B------:R-:W5:Y:S01]  /*10b0*/  LDS R6, [R0+0x900] ;  /* 0x0009000000067984 */ /* 0x000f620000000800 */
[----:B------:R-:W-:-:S03]  /*10c0*/  FADD R14, R15, R4 ;  /* 0x000000040f0e7221 */ /* 0x000fc60000000000 */
[----:B------:R-:W5:Y:S01]  /*10d0*/  LDS R4, [R0+0x980] ;  /* 0x0009800000047984 */ /* 0x000f620000000800 */
        /* <DEDUP_REMOVED lines=13> */
[----:B------:R-:W-:Y:S01]  /*11b0*/  LDS R11, [R0+0xe80] ;  /* 0x000e8000000b7984 */ /* 0x000fe20000000800 */
[----:B------:R-:W-:-:S03]  /*11c0*/  FADD R13, R12, R13 ;  /* 0x0000000d0c0d7221 */ /* 0x000fc60000000000 */
[----:B------:R-:W5:Y:S01]  /*11d0*/  LDS R12, [R0+0xd80] ;  /* 0x000d8000000c7984 */ /* 0x000f620000000800 */
[----:B------:R-:W-:-:S03]  /*11e0*/  FADD R13, R13, R6 ;  /* 0x000000060d0d7221 */ /* 0x000fc60000000000 */
[----:B------:R-:W5:Y:S01]  /*11f0*/  LDS R6, [R0+0xe00] ;  /* 0x000e000000067984 */ /* 0x000f620000000800 */
[----:B------:R-:W-:-:S04]  /*1200*/  FADD R4, R13, R4 ;  /* 0x000000040d047221 */ /* 0x000fc80000000000 */
[----:B--2---:R-:W-:Y:S02]  /*1210*/  FADD R4, R4, R5 ;  /* 0x0000000504047221 */ /* 0x004fe40000000000 */
[----:B------:R-:W2:Y:S02]  /*1220*/  LDS R5, [R0+0xf00] ;  /* 0x000f000000057984 */ /* 0x000ea40000000800 */
[----:B0-----:R-:W-:Y:S02]  /*1230*/  FADD R7, R4, R7 ;  /* 0x0000000704077221 */ /* 0x001fe40000000000 */
[----:B------:R-:W0:Y:S02]  /*1240*/  LDS R4, [R0+0xf80] ;  /* 0x000f800000047984 */ /* 0x000e240000000800 */
[----:B-1----:R-:W-:-:S04]  /*1250*/  FADD R8, R7, R8 ;  /* 0x0000000807087221 */ /* 0x002fc80000000000 */
[----:B---3--:R-:W-:-:S04]  /*1260*/  FADD R9, R8, R9 ;  /* 0x0000000908097221 */ /* 0x008fc80000000000 */
[----:B----4-:R-:W-:-:S04]  /*1270*/  FADD R9, R9, R10 ;  /* 0x0000000a09097221 */ /* 0x010fc80000000000 */
[----:B-----5:R-:W-:-:S04]  /*1280*/  FADD R9, R9, R14 ;  /* 0x0000000e09097221 */ /* 0x020fc80000000000 */
[----:B------:R-:W-:-:S04]  /*1290*/  FADD R9, R9, R16 ;  /* 0x0000001009097221 */ /* 0x000fc80000000000 */
[----:B------:R-:W-:-:S04]  /*12a0*/  FADD R9, R9, R12 ;  /* 0x0000000c09097221 */ /* 0x000fc80000000000 */
[----:B------:R-:W-:-:S04]  /*12b0*/  FADD R6, R9, R6 ;  /* 0x0000000609067221 */ /* 0x000fc80000000000 */
[----:B------:R-:W-:-:S04]  /*12c0*/  FADD R6, R6, R11 ;  /* 0x0000000b06067221 */ /* 0x000fc80000000000 */
[----:B--2---:R-:W-:-:S04]  /*12d0*/  FADD R5, R6, R5 ;  /* 0x0000000506057221 */ /* 0x004fc80000000000 */
[----:B0-----:R-:W-:-:S05]  /*12e0*/  FADD R5, R5, R4 ;  /* 0x0000000405057221 */ /* 0x001fca0000000000 */
[----:B------:R-:W-:Y:S01]  /*12f0*/  STG.E desc[UR4][R2.64], R5 ;  /* 0x0000000502007986 */ /* 0x000fe2000c101904 */
[----:B------:R-:W-:Y:S05]  /*1300*/  EXIT ;  /* 0x000000000000794d */ /* 0x000fea0003800000 */
.L_x_11:
[----:B------:R-:W-:-:S00]  /*1310*/  BRA `(.L_x_11) ;  /* 0xfffffffc00fc7947 */ /* 0x000fc0000383ffff */
[----:B------:R-:W-:-:S00]  /*1320*/  NOP ;  /* 0x0000000000007918 */ /* 0x000fc00000000000 */
        /* <DEDUP_REMOVED lines=13> */
.L_x_12:


//--------------------- .nv.shared._Z14compute_kerneljjPfS_S_ --------------------------
	.section	.nv.shared._Z14compute_kerneljjPfS_S_,"aw",@nobits
	.sectionflags	@""
	.align	4
.nv.shared._Z14compute_kerneljjPfS_S_:
	.zero		5248


//--------------------- .nv.shared.reserved.0     --------------------------
	.section	.nv.shared.reserved.0,"aw",@nobits
	.weak		__nv_reservedSMEM_offset_0_alias
	.size		__nv_reservedSMEM_offset_0_alias, 0, 64
	.other		__nv_reservedSMEM_offset_0_alias,@"STO_CUDA_RESERVED_SHARED STV_DEFAULT"
__nv_reservedSMEM_offset_0_alias:
	.zero		0
	.zero		64


//--------------------- .nv.constant0._Z14compute_kerneljjPfS_S_ --------------------------
	.section	.nv.constant0._Z14compute_kerneljjPfS_S_,"a",@progbits
	.sectionflags	@""
	.align	4
.nv.constant0._Z14compute_kerneljjPfS_S_:
	.zero		928


//--------------------- SYMBOLS --------------------------

	.type		.nv.reservedSmem.offset0,@object
	.size		.nv.reservedSmem.offset0,0x4
	.type		.nv.reservedSmem.cap,@object
	.size		.nv.reservedSmem.cap,0x4
